//
// Generated by NVIDIA NVVM Compiler
//
// Compiler Build ID: CL-36424714
// Cuda compilation tools, release 13.0, V13.0.88
// Based on NVVM 20.0.0
//

.version 9.0
.target sm_100
.address_size 64

	// .globl	_ZN3cub18CUB_300001_SM_10006detail11EmptyKernelIvEEvv
.global .align 1 .b8 _ZN34_INTERNAL_c2996130_4_k_cu_2703ef8e4cuda3std3__45__cpo5beginE[1];
.global .align 1 .b8 _ZN34_INTERNAL_c2996130_4_k_cu_2703ef8e4cuda3std3__45__cpo3endE[1];
.global .align 1 .b8 _ZN34_INTERNAL_c2996130_4_k_cu_2703ef8e4cuda3std3__45__cpo6cbeginE[1];
.global .align 1 .b8 _ZN34_INTERNAL_c2996130_4_k_cu_2703ef8e4cuda3std3__45__cpo4cendE[1];
.global .align 1 .b8 _ZN34_INTERNAL_c2996130_4_k_cu_2703ef8e4cuda3std3__45__cpo6rbeginE[1];
.global .align 1 .b8 _ZN34_INTERNAL_c2996130_4_k_cu_2703ef8e4cuda3std3__45__cpo4rendE[1];
.global .align 1 .b8 _ZN34_INTERNAL_c2996130_4_k_cu_2703ef8e4cuda3std3__45__cpo7crbeginE[1];
.global .align 1 .b8 _ZN34_INTERNAL_c2996130_4_k_cu_2703ef8e4cuda3std3__45__cpo5crendE[1];
.global .align 1 .b8 _ZN34_INTERNAL_c2996130_4_k_cu_2703ef8e4cuda3std3__436_GLOBAL__N__c2996130_4_k_cu_2703ef8e6ignoreE[1];
.global .align 1 .b8 _ZN34_INTERNAL_c2996130_4_k_cu_2703ef8e4cuda3std3__419piecewise_constructE[1];
.global .align 1 .b8 _ZN34_INTERNAL_c2996130_4_k_cu_2703ef8e4cuda3std3__48in_placeE[1];
.global .align 1 .b8 _ZN34_INTERNAL_c2996130_4_k_cu_2703ef8e4cuda3std3__420unreachable_sentinelE[1];
.global .align 1 .b8 _ZN34_INTERNAL_c2996130_4_k_cu_2703ef8e4cuda3std3__47nulloptE[1];
.global .align 1 .b8 _ZN34_INTERNAL_c2996130_4_k_cu_2703ef8e4cuda3std3__48unexpectE[1];
.global .align 1 .b8 _ZN34_INTERNAL_c2996130_4_k_cu_2703ef8e4cuda3std6ranges3__45__cpo4swapE[1];
.global .align 1 .b8 _ZN34_INTERNAL_c2996130_4_k_cu_2703ef8e4cuda3std6ranges3__45__cpo9iter_moveE[1];
.global .align 1 .b8 _ZN34_INTERNAL_c2996130_4_k_cu_2703ef8e4cuda3std6ranges3__45__cpo5beginE[1];
.global .align 1 .b8 _ZN34_INTERNAL_c2996130_4_k_cu_2703ef8e4cuda3std6ranges3__45__cpo3endE[1];
.global .align 1 .b8 _ZN34_INTERNAL_c2996130_4_k_cu_2703ef8e4cuda3std6ranges3__45__cpo6cbeginE[1];
.global .align 1 .b8 _ZN34_INTERNAL_c2996130_4_k_cu_2703ef8e4cuda3std6ranges3__45__cpo4cendE[1];
.global .align 1 .b8 _ZN34_INTERNAL_c2996130_4_k_cu_2703ef8e4cuda3std6ranges3__45__cpo7advanceE[1];
.global .align 1 .b8 _ZN34_INTERNAL_c2996130_4_k_cu_2703ef8e4cuda3std6ranges3__45__cpo9iter_swapE[1];
.global .align 1 .b8 _ZN34_INTERNAL_c2996130_4_k_cu_2703ef8e4cuda3std6ranges3__45__cpo4nextE[1];
.global .align 1 .b8 _ZN34_INTERNAL_c2996130_4_k_cu_2703ef8e4cuda3std6ranges3__45__cpo4prevE[1];
.global .align 1 .b8 _ZN34_INTERNAL_c2996130_4_k_cu_2703ef8e4cuda3std6ranges3__45__cpo4dataE[1];
.global .align 1 .b8 _ZN34_INTERNAL_c2996130_4_k_cu_2703ef8e4cuda3std6ranges3__45__cpo5cdataE[1];
.global .align 1 .b8 _ZN34_INTERNAL_c2996130_4_k_cu_2703ef8e4cuda3std6ranges3__45__cpo4sizeE[1];
.global .align 1 .b8 _ZN34_INTERNAL_c2996130_4_k_cu_2703ef8e4cuda3std6ranges3__45__cpo5ssizeE[1];
.global .align 1 .b8 _ZN34_INTERNAL_c2996130_4_k_cu_2703ef8e4cuda3std6ranges3__45__cpo8distanceE[1];
.global .align 1 .b8 _ZN34_INTERNAL_c2996130_4_k_cu_2703ef8e6thrust24THRUST_300001_SM_1000_NS8cuda_cub3parE[1];
.global .align 1 .b8 _ZN34_INTERNAL_c2996130_4_k_cu_2703ef8e6thrust24THRUST_300001_SM_1000_NS8cuda_cub10par_nosyncE[1];
.global .align 1 .b8 _ZN34_INTERNAL_c2996130_4_k_cu_2703ef8e6thrust24THRUST_300001_SM_1000_NS6system6detail10sequential3seqE[1];
.global .align 1 .b8 _ZN34_INTERNAL_c2996130_4_k_cu_2703ef8e6thrust24THRUST_300001_SM_1000_NS12placeholders2_1E[1];
.global .align 1 .b8 _ZN34_INTERNAL_c2996130_4_k_cu_2703ef8e6thrust24THRUST_300001_SM_1000_NS12placeholders2_2E[1];
.global .align 1 .b8 _ZN34_INTERNAL_c2996130_4_k_cu_2703ef8e6thrust24THRUST_300001_SM_1000_NS12placeholders2_3E[1];
.global .align 1 .b8 _ZN34_INTERNAL_c2996130_4_k_cu_2703ef8e6thrust24THRUST_300001_SM_1000_NS12placeholders2_4E[1];
.global .align 1 .b8 _ZN34_INTERNAL_c2996130_4_k_cu_2703ef8e6thrust24THRUST_300001_SM_1000_NS12placeholders2_5E[1];
.global .align 1 .b8 _ZN34_INTERNAL_c2996130_4_k_cu_2703ef8e6thrust24THRUST_300001_SM_1000_NS12placeholders2_6E[1];
.global .align 1 .b8 _ZN34_INTERNAL_c2996130_4_k_cu_2703ef8e6thrust24THRUST_300001_SM_1000_NS12placeholders2_7E[1];
.global .align 1 .b8 _ZN34_INTERNAL_c2996130_4_k_cu_2703ef8e6thrust24THRUST_300001_SM_1000_NS12placeholders2_8E[1];
.global .align 1 .b8 _ZN34_INTERNAL_c2996130_4_k_cu_2703ef8e6thrust24THRUST_300001_SM_1000_NS12placeholders2_9E[1];
.global .align 1 .b8 _ZN34_INTERNAL_c2996130_4_k_cu_2703ef8e6thrust24THRUST_300001_SM_1000_NS12placeholders3_10E[1];
.global .align 1 .b8 _ZN34_INTERNAL_c2996130_4_k_cu_2703ef8e6thrust24THRUST_300001_SM_1000_NS3seqE[1];

.visible .entry _ZN3cub18CUB_300001_SM_10006detail11EmptyKernelIvEEvv()
{


	ret;

}


// ===== COMPILED SASS (sm_100) =====

	.target	sm_100

	.elftype	@"ET_EXEC"


//--------------------- .note.nv.tkinfo           --------------------------
	.section	.note.nv.tkinfo,"",@"SHT_NOTE"
	.sectionflags	@"SHF_NOTE_NV_TKINFO"
	.tkinfo
        /*0018*/ 	.word	0x00000002
        /*0030*/ 	.string	""
        /*0030*/ 	.string	"ptxas"
        /*0030*/ 	.string	"Cuda compilation tools, release 13.0, V13.0.88"
        /*0030*/ 	.string	"Build cuda_13.0.r13.0/compiler.36424714_0"
        /*0030*/ 	.string	"-arch sm_100 -m 64 "



//--------------------- .note.nv.cuinfo           --------------------------
	.section	.note.nv.cuinfo,"",@"SHT_NOTE"
	.sectionflags	@"SHF_NOTE_NV_CUINFO"
        /*0018*/ 	.short	0x0002
        /*001a*/ 	.short	0x0064
        /*001c*/ 	.short	0x0082
	.zero		2


//--------------------- .nv.info                  --------------------------
	.section	.nv.info,"",@"SHT_CUDA_INFO"
	.align	4


	//----- nvinfo : EIATTR_REGCOUNT
	.align		4
        /*0000*/ 	.byte	0x04, 0x2f
        /*0002*/ 	.short	(.L_44 - .L_43)
	.align		4
.L_43:
        /*0004*/ 	.word	index@(_ZN3cub18CUB_300001_SM_10006detail11EmptyKernelIvEEvv)
        /*0008*/ 	.word	0x00000004


	//----- nvinfo : EIATTR_FRAME_SIZE
	.align		4
.L_44:
        /*000c*/ 	.byte	0x04, 0x11
        /*000e*/ 	.short	(.L_46 - .L_45)
	.align		4
.L_45:
        /*0010*/ 	.word	index@(_ZN3cub18CUB_300001_SM_10006detail11EmptyKernelIvEEvv)
        /*0014*/ 	.word	0x00000000


	//----- nvinfo : EIATTR_MIN_STACK_SIZE
	.align		4
.L_46:
        /*0018*/ 	.byte	0x04, 0x12
        /*001a*/ 	.short	(.L_48 - .L_47)
	.align		4
.L_47:
        /*001c*/ 	.word	index@(_ZN3cub18CUB_300001_SM_10006detail11EmptyKernelIvEEvv)
        /*0020*/ 	.word	0x00000000
.L_48:


//--------------------- .nv.compat                --------------------------
	.section	.nv.compat,"",@"SHT_CUDA_COMPAT_INFO"
	.align	4
        /*0000*/ 	.byte	0x02, 0x09, 0x00, 0x00, 0x02, 0x02, 0x01, 0x00, 0x02, 0x05, 0x05, 0x00, 0x03, 0x07, 0x01, 0x01
        /*0010*/ 	.byte	0x02, 0x03, 0x00, 0x00, 0x02, 0x06, 0x01, 0x00, 0x04, 0x0b, 0x08, 0x00, 0x09, 0x00, 0x00, 0x00
        /*0020*/ 	.byte	0x00, 0x00, 0x00, 0x00


//--------------------- .nv.info._ZN3cub18CUB_300001_SM_10006detail11EmptyKernelIvEEvv --------------------------
	.section	.nv.info._ZN3cub18CUB_300001_SM_10006detail11EmptyKernelIvEEvv,"",@"SHT_CUDA_INFO"
	.sectionflags	@""
	.align	4


	//----- nvinfo : EIATTR_CUDA_API_VERSION
	.align		4
        /*0000*/ 	.byte	0x04, 0x37
        /*0002*/ 	.short	(.L_50 - .L_49)
.L_49:
        /*0004*/ 	.word	0x00000082


	//----- nvinfo : EIATTR_SPARSE_MMA_MASK
	.align		4
.L_50:
        /*0008*/ 	.byte	0x03, 0x50
        /*000a*/ 	.short	0x0000


	//----- nvinfo : EIATTR_MAXREG_COUNT
	.align		4
        /*000c*/ 	.byte	0x03, 0x1b
        /*000e*/ 	.short	0x00ff


	//----- nvinfo : EIATTR_MERCURY_ISA_VERSION
	.align		4
        /*0010*/ 	.byte	0x03, 0x5f
        /*0012*/ 	.short	0x0101


	//----- nvinfo : EIATTR_VRC_CTA_INIT_COUNT
	.align		4
        /*0014*/ 	.byte	0x02, 0x4a
	.zero		1
	.zero		1


	//----- nvinfo : EIATTR_EXIT_INSTR_OFFSETS
	.align		4
        /*0018*/ 	.byte	0x04, 0x1c
        /*001a*/ 	.short	(.L_52 - .L_51)


	//   ....[0]....
.L_51:
        /*001c*/ 	.word	0x00000010


	//----- nvinfo : EIATTR_SW_WAR
	.align		4
.L_52:
        /*0020*/ 	.byte	0x04, 0x36
        /*0022*/ 	.short	(.L_54 - .L_53)
.L_53:
        /*0024*/ 	.word	0x00000008
.L_54:


//--------------------- .nv.callgraph             --------------------------
	.section	.nv.callgraph,"",@"SHT_CUDA_CALLGRAPH"
	.align	4
	.sectionentsize	8
	.align		4
        /*0000*/ 	.word	0x00000000
	.align		4
        /*0004*/ 	.word	0xffffffff
	.align		4
        /*0008*/ 	.word	0x00000000
	.align		4
        /*000c*/ 	.word	0xfffffffe
	.align		4
        /*0010*/ 	.word	0x00000000
	.align		4
        /*0014*/ 	.word	0xfffffffd
	.align		4
        /*0018*/ 	.word	0x00000000
	.align		4
        /*001c*/ 	.word	0xfffffffc


//--------------------- .nv.constant4             --------------------------
	.section	.nv.constant4,"a",@progbits
	.align	8
	.align		8
.nv.constant4:
        /*0000*/ 	.dword	_ZN34_INTERNAL_c2996130_4_k_cu_2703ef8e4cuda3std3__45__cpo5beginE
	.align		8
        /*0008*/ 	.dword	_ZN34_INTERNAL_c2996130_4_k_cu_2703ef8e4cuda3std3__45__cpo3endE
	.align		8
        /*0010*/ 	.dword	_ZN34_INTERNAL_c2996130_4_k_cu_2703ef8e4cuda3std3__45__cpo6cbeginE
	.align		8
        /*0018*/ 	.dword	_ZN34_INTERNAL_c2996130_4_k_cu_2703ef8e4cuda3std3__45__cpo4cendE
	.align		8
        /*0020*/ 	.dword	_ZN34_INTERNAL_c2996130_4_k_cu_2703ef8e4cuda3std3__45__cpo6rbeginE
	.align		8
        /*0028*/ 	.dword	_ZN34_INTERNAL_c2996130_4_k_cu_2703ef8e4cuda3std3__45__cpo4rendE
	.align		8
        /*0030*/ 	.dword	_ZN34_INTERNAL_c2996130_4_k_cu_2703ef8e4cuda3std3__45__cpo7crbeginE
	.align		8
        /*0038*/ 	.dword	_ZN34_INTERNAL_c2996130_4_k_cu_2703ef8e4cuda3std3__45__cpo5crendE
	.align		8
        /*0040*/ 	.dword	_ZN34_INTERNAL_c2996130_4_k_cu_2703ef8e4cuda3std3__436_GLOBAL__N__c2996130_4_k_cu_2703ef8e6ignoreE
	.align		8
        /*0048*/ 	.dword	_ZN34_INTERNAL_c2996130_4_k_cu_2703ef8e4cuda3std3__419piecewise_constructE
	.align		8
        /*0050*/ 	.dword	_ZN34_INTERNAL_c2996130_4_k_cu_2703ef8e4cuda3std3__48in_placeE
	.align		8
        /*0058*/ 	.dword	_ZN34_INTERNAL_c2996130_4_k_cu_2703ef8e4cuda3std3__420unreachable_sentinelE
	.align		8
        /*0060*/ 	.dword	_ZN34_INTERNAL_c2996130_4_k_cu_2703ef8e4cuda3std3__47nulloptE
	.align		8
        /*0068*/ 	.dword	_ZN34_INTERNAL_c2996130_4_k_cu_2703ef8e4cuda3std3__48unexpectE
	.align		8
        /*0070*/ 	.dword	_ZN34_INTERNAL_c2996130_4_k_cu_2703ef8e4cuda3std6ranges3__45__cpo4swapE
	.align		8
        /*0078*/ 	.dword	_ZN34_INTERNAL_c2996130_4_k_cu_2703ef8e4cuda3std6ranges3__45__cpo9iter_moveE
	.align		8
        /*0080*/ 	.dword	_ZN34_INTERNAL_c2996130_4_k_cu_2703ef8e4cuda3std6ranges3__45__cpo5beginE
	.align		8
        /*0088*/ 	.dword	_ZN34_INTERNAL_c2996130_4_k_cu_2703ef8e4cuda3std6ranges3__45__cpo3endE
	.align		8
        /*0090*/ 	.dword	_ZN34_INTERNAL_c2996130_4_k_cu_2703ef8e4cuda3std6ranges3__45__cpo6cbeginE
	.align		8
        /*0098*/ 	.dword	_ZN34_INTERNAL_c2996130_4_k_cu_2703ef8e4cuda3std6ranges3__45__cpo4cendE
	.align		8
        /*00a0*/ 	.dword	_ZN34_INTERNAL_c2996130_4_k_cu_2703ef8e4cuda3std6ranges3__45__cpo7advanceE
	.align		8
        /*00a8*/ 	.dword	_ZN34_INTERNAL_c2996130_4_k_cu_2703ef8e4cuda3std6ranges3__45__cpo9iter_swapE
	.align		8
        /*00b0*/ 	.dword	_ZN34_INTERNAL_c2996130_4_k_cu_2703ef8e4cuda3std6ranges3__45__cpo4nextE
	.align		8
        /*00b8*/ 	.dword	_ZN34_INTERNAL_c2996130_4_k_cu_2703ef8e4cuda3std6ranges3__45__cpo4prevE
	.align		8
        /*00c0*/ 	.dword	_ZN34_INTERNAL_c2996130_4_k_cu_2703ef8e4cuda3std6ranges3__45__cpo4dataE
	.align		8
        /*00c8*/ 	.dword	_ZN34_INTERNAL_c2996130_4_k_cu_2703ef8e4cuda3std6ranges3__45__cpo5cdataE
	.align		8
        /*00d0*/ 	.dword	_ZN34_INTERNAL_c2996130_4_k_cu_2703ef8e4cuda3std6ranges3__45__cpo4sizeE
	.align		8
        /*00d8*/ 	.dword	_ZN34_INTERNAL_c2996130_4_k_cu_2703ef8e4cuda3std6ranges3__45__cpo5ssizeE
	.align		8
        /*00e0*/ 	.dword	_ZN34_INTERNAL_c2996130_4_k_cu_2703ef8e4cuda3std6ranges3__45__cpo8distanceE
	.align		8
        /*00e8*/ 	.dword	_ZN34_INTERNAL_c2996130_4_k_cu_2703ef8e6thrust24THRUST_300001_SM_1000_NS8cuda_cub3parE
	.align		8
        /*00f0*/ 	.dword	_ZN34_INTERNAL_c2996130_4_k_cu_2703ef8e6thrust24THRUST_300001_SM_1000_NS8cuda_cub10par_nosyncE
	.align		8
        /*00f8*/ 	.dword	_ZN34_INTERNAL_c2996130_4_k_cu_2703ef8e6thrust24THRUST_300001_SM_1000_NS6system6detail10sequential3seqE
	.align		8
        /*0100*/ 	.dword	_ZN34_INTERNAL_c2996130_4_k_cu_2703ef8e6thrust24THRUST_300001_SM_1000_NS12placeholders2_1E
	.align		8
        /*0108*/ 	.dword	_ZN34_INTERNAL_c2996130_4_k_cu_2703ef8e6thrust24THRUST_300001_SM_1000_NS12placeholders2_2E
	.align		8
        /*0110*/ 	.dword	_ZN34_INTERNAL_c2996130_4_k_cu_2703ef8e6thrust24THRUST_300001_SM_1000_NS12placeholders2_3E
	.align		8
        /*0118*/ 	.dword	_ZN34_INTERNAL_c2996130_4_k_cu_2703ef8e6thrust24THRUST_300001_SM_1000_NS12placeholders2_4E
	.align		8
        /*0120*/ 	.dword	_ZN34_INTERNAL_c2996130_4_k_cu_2703ef8e6thrust24THRUST_300001_SM_1000_NS12placeholders2_5E
	.align		8
        /*0128*/ 	.dword	_ZN34_INTERNAL_c2996130_4_k_cu_2703ef8e6thrust24THRUST_300001_SM_1000_NS12placeholders2_6E
	.align		8
        /*0130*/ 	.dword	_ZN34_INTERNAL_c2996130_4_k_cu_2703ef8e6thrust24THRUST_300001_SM_1000_NS12placeholders2_7E
	.align		8
        /*0138*/ 	.dword	_ZN34_INTERNAL_c2996130_4_k_cu_2703ef8e6thrust24THRUST_300001_SM_1000_NS12placeholders2_8E
	.align		8
        /*0140*/ 	.dword	_ZN34_INTERNAL_c2996130_4_k_cu_2703ef8e6thrust24THRUST_300001_SM_1000_NS12placeholders2_9E
	.align		8
        /*0148*/ 	.dword	_ZN34_INTERNAL_c2996130_4_k_cu_2703ef8e6thrust24THRUST_300001_SM_1000_NS12placeholders3_10E
	.align		8
        /*0150*/ 	.dword	_ZN34_INTERNAL_c2996130_4_k_cu_2703ef8e6thrust24THRUST_300001_SM_1000_NS3seqE


//--------------------- .text._ZN3cub18CUB_300001_SM_10006detail11EmptyKernelIvEEvv --------------------------
	.section	.text._ZN3cub18CUB_300001_SM_10006detail11EmptyKernelIvEEvv,"ax",@progbits
	.align	128
        .global         _ZN3cub18CUB_300001_SM_10006detail11EmptyKernelIvEEvv
        .type           _ZN3cub18CUB_300001_SM_10006detail11EmptyKernelIvEEvv,@function
        .size           _ZN3cub18CUB_300001_SM_10006detail11EmptyKernelIvEEvv,(.L_x_1 - _ZN3cub18CUB_300001_SM_10006detail11EmptyKernelIvEEvv)
        .other          _ZN3cub18CUB_300001_SM_10006detail11EmptyKernelIvEEvv,@"STO_CUDA_ENTRY STV_DEFAULT"
_ZN3cub18CUB_300001_SM_10006detail11EmptyKernelIvEEvv:
.text._ZN3cub18CUB_300001_SM_10006detail11EmptyKernelIvEEvv:
[----:B------:R-:W-:Y:S01]  /*0000*/  LDC R1, c[0x0][0x37c] ;  /* 0x0000df00ff017b82 */ /* 0x000fe20000000800 */
[----:B------:R-:W-:Y:S05]  /*0010*/  EXIT ;  /* 0x000000000000794d */ /* 0x000fea0003800000 */
.L_x_0:
[----:B------:R-:W-:-:S00]  /*0020*/  BRA `(.L_x_0) ;  /* 0xfffffffc00fc7947 */ /* 0x000fc0000383ffff */
[----:B------:R-:W-:-:S00]  /*0030*/  NOP ;  /* 0x0000000000007918 */ /* 0x000fc00000000000 */
        /* <DEDUP_REMOVED lines=12> */
.L_x_1:


//--------------------- .nv.shared.reserved.0     --------------------------
	.section	.nv.shared.reserved.0,"aw",@nobits
	.weak		__nv_reservedSMEM_offset_0_alias
	.size		__nv_reservedSMEM_offset_0_alias, 0, 64
	.other		__nv_reservedSMEM_offset_0_alias,@"STO_CUDA_RESERVED_SHARED STV_DEFAULT"
__nv_reservedSMEM_offset_0_alias:
	.zero		0
	.zero		64


//--------------------- .nv.global                --------------------------
	.section	.nv.global,"aw",@nobits
.nv.global:
	.type		_ZN34_INTERNAL_c2996130_4_k_cu_2703ef8e6thrust24THRUST_300001_SM_1000_NS3seqE,@object
	.size		_ZN34_INTERNAL_c2996130_4_k_cu_2703ef8e6thrust24THRUST_300001_SM_1000_NS3seqE,(_ZN34_INTERNAL_c2996130_4_k_cu_2703ef8e4cuda3std3__48in_placeE - _ZN34_INTERNAL_c2996130_4_k_cu_2703ef8e6thrust24THRUST_300001_SM_1000_NS3seqE)
_ZN34_INTERNAL_c2996130_4_k_cu_2703ef8e6thrust24THRUST_300001_SM_1000_NS3seqE:
	.zero		1
	.type		_ZN34_INTERNAL_c2996130_4_k_cu_2703ef8e4cuda3std3__48in_placeE,@object
	.size		_ZN34_INTERNAL_c2996130_4_k_cu_2703ef8e4cuda3std3__48in_placeE,(_ZN34_INTERNAL_c2996130_4_k_cu_2703ef8e4cuda3std6ranges3__45__cpo4sizeE - _ZN34_INTERNAL_c2996130_4_k_cu_2703ef8e4cuda3std3__48in_placeE)
_ZN34_INTERNAL_c2996130_4_k_cu_2703ef8e4cuda3std3__48in_placeE:
	.zero		1
	.type		_ZN34_INTERNAL_c2996130_4_k_cu_2703ef8e4cuda3std6ranges3__45__cpo4sizeE,@object
	.size		_ZN34_INTERNAL_c2996130_4_k_cu_2703ef8e4cuda3std6ranges3__45__cpo4sizeE,(_ZN34_INTERNAL_c2996130_4_k_cu_2703ef8e6thrust24THRUST_300001_SM_1000_NS12placeholders2_3E - _ZN34_INTERNAL_c2996130_4_k_cu_2703ef8e4cuda3std6ranges3__45__cpo4sizeE)
_ZN34_INTERNAL_c2996130_4_k_cu_2703ef8e4cuda3std6ranges3__45__cpo4sizeE:
	.zero		1
	.type		_ZN34_INTERNAL_c2996130_4_k_cu_2703ef8e6thrust24THRUST_300001_SM_1000_NS12placeholders2_3E,@object
	.size		_ZN34_INTERNAL_c2996130_4_k_cu_2703ef8e6thrust24THRUST_300001_SM_1000_NS12placeholders2_3E,(_ZN34_INTERNAL_c2996130_4_k_cu_2703ef8e4cuda3std3__45__cpo6cbeginE - _ZN34_INTERNAL_c2996130_4_k_cu_2703ef8e6thrust24THRUST_300001_SM_1000_NS12placeholders2_3E)
_ZN34_INTERNAL_c2996130_4_k_cu_2703ef8e6thrust24THRUST_300001_SM_1000_NS12placeholders2_3E:
	.zero		1
	.type		_ZN34_INTERNAL_c2996130_4_k_cu_2703ef8e4cuda3std3__45__cpo6cbeginE,@object
	.size		_ZN34_INTERNAL_c2996130_4_k_cu_2703ef8e4cuda3std3__45__cpo6cbeginE,(_ZN34_INTERNAL_c2996130_4_k_cu_2703ef8e4cuda3std6ranges3__45__cpo6cbeginE - _ZN34_INTERNAL_c2996130_4_k_cu_2703ef8e4cuda3std3__45__cpo6cbeginE)
_ZN34_INTERNAL_c2996130_4_k_cu_2703ef8e4cuda3std3__45__cpo6cbeginE:
	.zero		1
	.type		_ZN34_INTERNAL_c2996130_4_k_cu_2703ef8e4cuda3std6ranges3__45__cpo6cbeginE,@object
	.size		_ZN34_INTERNAL_c2996130_4_k_cu_2703ef8e4cuda3std6ranges3__45__cpo6cbeginE,(_ZN34_INTERNAL_c2996130_4_k_cu_2703ef8e6thrust24THRUST_300001_SM_1000_NS12placeholders2_7E - _ZN34_INTERNAL_c2996130_4_k_cu_2703ef8e4cuda3std6ranges3__45__cpo6cbeginE)
_ZN34_INTERNAL_c2996130_4_k_cu_2703ef8e4cuda3std6ranges3__45__cpo6cbeginE:
	.zero		1
	.type		_ZN34_INTERNAL_c2996130_4_k_cu_2703ef8e6thrust24THRUST_300001_SM_1000_NS12placeholders2_7E,@object
	.size		_ZN34_INTERNAL_c2996130_4_k_cu_2703ef8e6thrust24THRUST_300001_SM_1000_NS12placeholders2_7E,(_ZN34_INTERNAL_c2996130_4_k_cu_2703ef8e4cuda3std3__45__cpo7crbeginE - _ZN34_INTERNAL_c2996130_4_k_cu_2703ef8e6thrust24THRUST_300001_SM_1000_NS12placeholders2_7E)
_ZN34_INTERNAL_c2996130_4_k_cu_2703ef8e6thrust24THRUST_300001_SM_1000_NS12placeholders2_7E:
	.zero		1
	.type		_ZN34_INTERNAL_c2996130_4_k_cu_2703ef8e4cuda3std3__45__cpo7crbeginE,@object
	.size		_ZN34_INTERNAL_c2996130_4_k_cu_2703ef8e4cuda3std3__45__cpo7crbeginE,(_ZN34_INTERNAL_c2996130_4_k_cu_2703ef8e4cuda3std6ranges3__45__cpo4nextE - _ZN34_INTERNAL_c2996130_4_k_cu_2703ef8e4cuda3std3__45__cpo7crbeginE)
_ZN34_INTERNAL_c2996130_4_k_cu_2703ef8e4cuda3std3__45__cpo7crbeginE:
	.zero		1
	.type		_ZN34_INTERNAL_c2996130_4_k_cu_2703ef8e4cuda3std6ranges3__45__cpo4nextE,@object
	.size		_ZN34_INTERNAL_c2996130_4_k_cu_2703ef8e4cuda3std6ranges3__45__cpo4nextE,(_ZN34_INTERNAL_c2996130_4_k_cu_2703ef8e4cuda3std6ranges3__45__cpo4swapE - _ZN34_INTERNAL_c2996130_4_k_cu_2703ef8e4cuda3std6ranges3__45__cpo4nextE)
_ZN34_INTERNAL_c2996130_4_k_cu_2703ef8e4cuda3std6ranges3__45__cpo4nextE:
	.zero		1
	.type		_ZN34_INTERNAL_c2996130_4_k_cu_2703ef8e4cuda3std6ranges3__45__cpo4swapE,@object
	.size		_ZN34_INTERNAL_c2996130_4_k_cu_2703ef8e4cuda3std6ranges3__45__cpo4swapE,(_ZN34_INTERNAL_c2996130_4_k_cu_2703ef8e6thrust24THRUST_300001_SM_1000_NS8cuda_cub10par_nosyncE - _ZN34_INTERNAL_c2996130_4_k_cu_2703ef8e4cuda3std6ranges3__45__cpo4swapE)
_ZN34_INTERNAL_c2996130_4_k_cu_2703ef8e4cuda3std6ranges3__45__cpo4swapE:
	.zero		1
	.type		_ZN34_INTERNAL_c2996130_4_k_cu_2703ef8e6thrust24THRUST_300001_SM_1000_NS8cuda_cub10par_nosyncE,@object
	.size		_ZN34_INTERNAL_c2996130_4_k_cu_2703ef8e6thrust24THRUST_300001_SM_1000_NS8cuda_cub10par_nosyncE,(_ZN34_INTERNAL_c2996130_4_k_cu_2703ef8e6thrust24THRUST_300001_SM_1000_NS12placeholders2_9E - _ZN34_INTERNAL_c2996130_4_k_cu_2703ef8e6thrust24THRUST_300001_SM_1000_NS8cuda_cub10par_nosyncE)
_ZN34_INTERNAL_c2996130_4_k_cu_2703ef8e6thrust24THRUST_300001_SM_1000_NS8cuda_cub10par_nosyncE:
	.zero		1
	.type		_ZN34_INTERNAL_c2996130_4_k_cu_2703ef8e6thrust24THRUST_300001_SM_1000_NS12placeholders2_9E,@object
	.size		_ZN34_INTERNAL_c2996130_4_k_cu_2703ef8e6thrust24THRUST_300001_SM_1000_NS12placeholders2_9E,(_ZN34_INTERNAL_c2996130_4_k_cu_2703ef8e4cuda3std3__436_GLOBAL__N__c2996130_4_k_cu_2703ef8e6ignoreE - _ZN34_INTERNAL_c2996130_4_k_cu_2703ef8e6thrust24THRUST_300001_SM_1000_NS12placeholders2_9E)
_ZN34_INTERNAL_c2996130_4_k_cu_2703ef8e6thrust24THRUST_300001_SM_1000_NS12placeholders2_9E:
	.zero		1
	.type		_ZN34_INTERNAL_c2996130_4_k_cu_2703ef8e4cuda3std3__436_GLOBAL__N__c2996130_4_k_cu_2703ef8e6ignoreE,@object
	.size		_ZN34_INTERNAL_c2996130_4_k_cu_2703ef8e4cuda3std3__436_GLOBAL__N__c2996130_4_k_cu_2703ef8e6ignoreE,(_ZN34_INTERNAL_c2996130_4_k_cu_2703ef8e4cuda3std6ranges3__45__cpo4dataE - _ZN34_INTERNAL_c2996130_4_k_cu_2703ef8e4cuda3std3__436_GLOBAL__N__c2996130_4_k_cu_2703ef8e6ignoreE)
_ZN34_INTERNAL_c2996130_4_k_cu_2703ef8e4cuda3std3__436_GLOBAL__N__c2996130_4_k_cu_2703ef8e6ignoreE:
	.zero		1
	.type		_ZN34_INTERNAL_c2996130_4_k_cu_2703ef8e4cuda3std6ranges3__45__cpo4dataE,@object
	.size		_ZN34_INTERNAL_c2996130_4_k_cu_2703ef8e4cuda3std6ranges3__45__cpo4dataE,(_ZN34_INTERNAL_c2996130_4_k_cu_2703ef8e6thrust24THRUST_300001_SM_1000_NS12placeholders2_1E - _ZN34_INTERNAL_c2996130_4_k_cu_2703ef8e4cuda3std6ranges3__45__cpo4dataE)
_ZN34_INTERNAL_c2996130_4_k_cu_2703ef8e4cuda3std6ranges3__45__cpo4dataE:
	.zero		1
	.type		_ZN34_INTERNAL_c2996130_4_k_cu_2703ef8e6thrust24THRUST_300001_SM_1000_NS12placeholders2_1E,@object
	.size		_ZN34_INTERNAL_c2996130_4_k_cu_2703ef8e6thrust24THRUST_300001_SM_1000_NS12placeholders2_1E,(_ZN34_INTERNAL_c2996130_4_k_cu_2703ef8e4cuda3std3__45__cpo5beginE - _ZN34_INTERNAL_c2996130_4_k_cu_2703ef8e6thrust24THRUST_300001_SM_1000_NS12placeholders2_1E)
_ZN34_INTERNAL_c2996130_4_k_cu_2703ef8e6thrust24THRUST_300001_SM_1000_NS12placeholders2_1E:
	.zero		1
	.type		_ZN34_INTERNAL_c2996130_4_k_cu_2703ef8e4cuda3std3__45__cpo5beginE,@object
	.size		_ZN34_INTERNAL_c2996130_4_k_cu_2703ef8e4cuda3std3__45__cpo5beginE,(_ZN34_INTERNAL_c2996130_4_k_cu_2703ef8e4cuda3std6ranges3__45__cpo5beginE - _ZN34_INTERNAL_c2996130_4_k_cu_2703ef8e4cuda3std3__45__cpo5beginE)
_ZN34_INTERNAL_c2996130_4_k_cu_2703ef8e4cuda3std3__45__cpo5beginE:
	.zero		1
	.type		_ZN34_INTERNAL_c2996130_4_k_cu_2703ef8e4cuda3std6ranges3__45__cpo5beginE,@object
	.size		_ZN34_INTERNAL_c2996130_4_k_cu_2703ef8e4cuda3std6ranges3__45__cpo5beginE,(_ZN34_INTERNAL_c2996130_4_k_cu_2703ef8e6thrust24THRUST_300001_SM_1000_NS12placeholders2_5E - _ZN34_INTERNAL_c2996130_4_k_cu_2703ef8e4cuda3std6ranges3__45__cpo5beginE)
_ZN34_INTERNAL_c2996130_4_k_cu_2703ef8e4cuda3std6ranges3__45__cpo5beginE:
	.zero		1
	.type		_ZN34_INTERNAL_c2996130_4_k_cu_2703ef8e6thrust24THRUST_300001_SM_1000_NS12placeholders2_5E,@object
	.size		_ZN34_INTERNAL_c2996130_4_k_cu_2703ef8e6thrust24THRUST_300001_SM_1000_NS12placeholders2_5E,(_ZN34_INTERNAL_c2996130_4_k_cu_2703ef8e4cuda3std3__45__cpo6rbeginE - _ZN34_INTERNAL_c2996130_4_k_cu_2703ef8e6thrust24THRUST_300001_SM_1000_NS12placeholders2_5E)
_ZN34_INTERNAL_c2996130_4_k_cu_2703ef8e6thrust24THRUST_300001_SM_1000_NS12placeholders2_5E:
	.zero		1
	.type		_ZN34_INTERNAL_c2996130_4_k_cu_2703ef8e4cuda3std3__45__cpo6rbeginE,@object
	.size		_ZN34_INTERNAL_c2996130_4_k_cu_2703ef8e4cuda3std3__45__cpo6rbeginE,(_ZN34_INTERNAL_c2996130_4_k_cu_2703ef8e4cuda3std6ranges3__45__cpo7advanceE - _ZN34_INTERNAL_c2996130_4_k_cu_2703ef8e4cuda3std3__45__cpo6rbeginE)
_ZN34_INTERNAL_c2996130_4_k_cu_2703ef8e4cuda3std3__45__cpo6rbeginE:
	.zero		1
	.type		_ZN34_INTERNAL_c2996130_4_k_cu_2703ef8e4cuda3std6ranges3__45__cpo7advanceE,@object
	.size		_ZN34_INTERNAL_c2996130_4_k_cu_2703ef8e4cuda3std6ranges3__45__cpo7advanceE,(_ZN34_INTERNAL_c2996130_4_k_cu_2703ef8e4cuda3std3__47nulloptE - _ZN34_INTERNAL_c2996130_4_k_cu_2703ef8e4cuda3std6ranges3__45__cpo7advanceE)
_ZN34_INTERNAL_c2996130_4_k_cu_2703ef8e4cuda3std6ranges3__45__cpo7advanceE:
	.zero		1
	.type		_ZN34_INTERNAL_c2996130_4_k_cu_2703ef8e4cuda3std3__47nulloptE,@object
	.size		_ZN34_INTERNAL_c2996130_4_k_cu_2703ef8e4cuda3std3__47nulloptE,(_ZN34_INTERNAL_c2996130_4_k_cu_2703ef8e4cuda3std6ranges3__45__cpo8distanceE - _ZN34_INTERNAL_c2996130_4_k_cu_2703ef8e4cuda3std3__47nulloptE)
_ZN34_INTERNAL_c2996130_4_k_cu_2703ef8e4cuda3std3__47nulloptE:
	.zero		1
	.type		_ZN34_INTERNAL_c2996130_4_k_cu_2703ef8e4cuda3std6ranges3__45__cpo8distanceE,@object
	.size		_ZN34_INTERNAL_c2996130_4_k_cu_2703ef8e4cuda3std6ranges3__45__cpo8distanceE,(_ZN34_INTERNAL_c2996130_4_k_cu_2703ef8e6thrust24THRUST_300001_SM_1000_NS12placeholders3_10E - _ZN34_INTERNAL_c2996130_4_k_cu_2703ef8e4cuda3std6ranges3__45__cpo8distanceE)
_ZN34_INTERNAL_c2996130_4_k_cu_2703ef8e4cuda3std6ranges3__45__cpo8distanceE:
	.zero		1
	.type		_ZN34_INTERNAL_c2996130_4_k_cu_2703ef8e6thrust24THRUST_300001_SM_1000_NS12placeholders3_10E,@object
	.size		_ZN34_INTERNAL_c2996130_4_k_cu_2703ef8e6thrust24THRUST_300001_SM_1000_NS12placeholders3_10E,(_ZN34_INTERNAL_c2996130_4_k_cu_2703ef8e4cuda3std3__419piecewise_constructE - _ZN34_INTERNAL_c2996130_4_k_cu_2703ef8e6thrust24THRUST_300001_SM_1000_NS12placeholders3_10E)
_ZN34_INTERNAL_c2996130_4_k_cu_2703ef8e6thrust24THRUST_300001_SM_1000_NS12placeholders3_10E:
	.zero		1
	.type		_ZN34_INTERNAL_c2996130_4_k_cu_2703ef8e4cuda3std3__419piecewise_constructE,@object
	.size		_ZN34_INTERNAL_c2996130_4_k_cu_2703ef8e4cuda3std3__419piecewise_constructE,(_ZN34_INTERNAL_c2996130_4_k_cu_2703ef8e4cuda3std6ranges3__45__cpo5cdataE - _ZN34_INTERNAL_c2996130_4_k_cu_2703ef8e4cuda3std3__419piecewise_constructE)
_ZN34_INTERNAL_c2996130_4_k_cu_2703ef8e4cuda3std3__419piecewise_constructE:
	.zero		1
	.type		_ZN34_INTERNAL_c2996130_4_k_cu_2703ef8e4cuda3std6ranges3__45__cpo5cdataE,@object
	.size		_ZN34_INTERNAL_c2996130_4_k_cu_2703ef8e4cuda3std6ranges3__45__cpo5cdataE,(_ZN34_INTERNAL_c2996130_4_k_cu_2703ef8e6thrust24THRUST_300001_SM_1000_NS12placeholders2_2E - _ZN34_INTERNAL_c2996130_4_k_cu_2703ef8e4cuda3std6ranges3__45__cpo5cdataE)
_ZN34_INTERNAL_c2996130_4_k_cu_2703ef8e4cuda3std6ranges3__45__cpo5cdataE:
	.zero		1
	.type		_ZN34_INTERNAL_c2996130_4_k_cu_2703ef8e6thrust24THRUST_300001_SM_1000_NS12placeholders2_2E,@object
	.size		_ZN34_INTERNAL_c2996130_4_k_cu_2703ef8e6thrust24THRUST_300001_SM_1000_NS12placeholders2_2E,(_ZN34_INTERNAL_c2996130_4_k_cu_2703ef8e4cuda3std3__45__cpo3endE - _ZN34_INTERNAL_c2996130_4_k_cu_2703ef8e6thrust24THRUST_300001_SM_1000_NS12placeholders2_2E)
_ZN34_INTERNAL_c2996130_4_k_cu_2703ef8e6thrust24THRUST_300001_SM_1000_NS12placeholders2_2E:
	.zero		1
	.type		_ZN34_INTERNAL_c2996130_4_k_cu_2703ef8e4cuda3std3__45__cpo3endE,@object
	.size		_ZN34_INTERNAL_c2996130_4_k_cu_2703ef8e4cuda3std3__45__cpo3endE,(_ZN34_INTERNAL_c2996130_4_k_cu_2703ef8e4cuda3std6ranges3__45__cpo3endE - _ZN34_INTERNAL_c2996130_4_k_cu_2703ef8e4cuda3std3__45__cpo3endE)
_ZN34_INTERNAL_c2996130_4_k_cu_2703ef8e4cuda3std3__45__cpo3endE:
	.zero		1
	.type		_ZN34_INTERNAL_c2996130_4_k_cu_2703ef8e4cuda3std6ranges3__45__cpo3endE,@object
	.size		_ZN34_INTERNAL_c2996130_4_k_cu_2703ef8e4cuda3std6ranges3__45__cpo3endE,(_ZN34_INTERNAL_c2996130_4_k_cu_2703ef8e6thrust24THRUST_300001_SM_1000_NS12placeholders2_6E - _ZN34_INTERNAL_c2996130_4_k_cu_2703ef8e4cuda3std6ranges3__45__cpo3endE)
_ZN34_INTERNAL_c2996130_4_k_cu_2703ef8e4cuda3std6ranges3__45__cpo3endE:
	.zero		1
	.type		_ZN34_INTERNAL_c2996130_4_k_cu_2703ef8e6thrust24THRUST_300001_SM_1000_NS12placeholders2_6E,@object
	.size		_ZN34_INTERNAL_c2996130_4_k_cu_2703ef8e6thrust24THRUST_300001_SM_1000_NS12placeholders2_6E,(_ZN34_INTERNAL_c2996130_4_k_cu_2703ef8e4cuda3std3__45__cpo4rendE - _ZN34_INTERNAL_c2996130_4_k_cu_2703ef8e6thrust24THRUST_300001_SM_1000_NS12placeholders2_6E)
_ZN34_INTERNAL_c2996130_4_k_cu_2703ef8e6thrust24THRUST_300001_SM_1000_NS12placeholders2_6E:
	.zero		1
	.type		_ZN34_INTERNAL_c2996130_4_k_cu_2703ef8e4cuda3std3__45__cpo4rendE,@object
	.size		_ZN34_INTERNAL_c2996130_4_k_cu_2703ef8e4cuda3std3__45__cpo4rendE,(_ZN34_INTERNAL_c2996130_4_k_cu_2703ef8e4cuda3std6ranges3__45__cpo9iter_swapE - _ZN34_INTERNAL_c2996130_4_k_cu_2703ef8e4cuda3std3__45__cpo4rendE)
_ZN34_INTERNAL_c2996130_4_k_cu_2703ef8e4cuda3std3__45__cpo4rendE:
	.zero		1
	.type		_ZN34_INTERNAL_c2996130_4_k_cu_2703ef8e4cuda3std6ranges3__45__cpo9iter_swapE,@object
	.size		_ZN34_INTERNAL_c2996130_4_k_cu_2703ef8e4cuda3std6ranges3__45__cpo9iter_swapE,(_ZN34_INTERNAL_c2996130_4_k_cu_2703ef8e4cuda3std3__48unexpectE - _ZN34_INTERNAL_c2996130_4_k_cu_2703ef8e4cuda3std6ranges3__45__cpo9iter_swapE)
_ZN34_INTERNAL_c2996130_4_k_cu_2703ef8e4cuda3std6ranges3__45__cpo9iter_swapE:
	.zero		1
	.type		_ZN34_INTERNAL_c2996130_4_k_cu_2703ef8e4cuda3std3__48unexpectE,@object
	.size		_ZN34_INTERNAL_c2996130_4_k_cu_2703ef8e4cuda3std3__48unexpectE,(_ZN34_INTERNAL_c2996130_4_k_cu_2703ef8e6thrust24THRUST_300001_SM_1000_NS8cuda_cub3parE - _ZN34_INTERNAL_c2996130_4_k_cu_2703ef8e4cuda3std3__48unexpectE)
_ZN34_INTERNAL_c2996130_4_k_cu_2703ef8e4cuda3std3__48unexpectE:
	.zero		1
	.type		_ZN34_INTERNAL_c2996130_4_k_cu_2703ef8e6thrust24THRUST_300001_SM_1000_NS8cuda_cub3parE,@object
	.size		_ZN34_INTERNAL_c2996130_4_k_cu_2703ef8e6thrust24THRUST_300001_SM_1000_NS8cuda_cub3parE,(_ZN34_INTERNAL_c2996130_4_k_cu_2703ef8e6thrust24THRUST_300001_SM_1000_NS12placeholders2_4E - _ZN34_INTERNAL_c2996130_4_k_cu_2703ef8e6thrust24THRUST_300001_SM_1000_NS8cuda_cub3parE)
_ZN34_INTERNAL_c2996130_4_k_cu_2703ef8e6thrust24THRUST_300001_SM_1000_NS8cuda_cub3parE:
	.zero		1
	.type		_ZN34_INTERNAL_c2996130_4_k_cu_2703ef8e6thrust24THRUST_300001_SM_1000_NS12placeholders2_4E,@object
	.size		_ZN34_INTERNAL_c2996130_4_k_cu_2703ef8e6thrust24THRUST_300001_SM_1000_NS12placeholders2_4E,(_ZN34_INTERNAL_c2996130_4_k_cu_2703ef8e4cuda3std3__45__cpo4cendE - _ZN34_INTERNAL_c2996130_4_k_cu_2703ef8e6thrust24THRUST_300001_SM_1000_NS12placeholders2_4E)
_ZN34_INTERNAL_c2996130_4_k_cu_2703ef8e6thrust24THRUST_300001_SM_1000_NS12placeholders2_4E:
	.zero		1
	.type		_ZN34_INTERNAL_c2996130_4_k_cu_2703ef8e4cuda3std3__45__cpo4cendE,@object
	.size		_ZN34_INTERNAL_c2996130_4_k_cu_2703ef8e4cuda3std3__45__cpo4cendE,(_ZN34_INTERNAL_c2996130_4_k_cu_2703ef8e4cuda3std6ranges3__45__cpo4cendE - _ZN34_INTERNAL_c2996130_4_k_cu_2703ef8e4cuda3std3__45__cpo4cendE)
_ZN34_INTERNAL_c2996130_4_k_cu_2703ef8e4cuda3std3__45__cpo4cendE:
	.zero		1
	.type		_ZN34_INTERNAL_c2996130_4_k_cu_2703ef8e4cuda3std6ranges3__45__cpo4cendE,@object
	.size		_ZN34_INTERNAL_c2996130_4_k_cu_2703ef8e4cuda3std6ranges3__45__cpo4cendE,(_ZN34_INTERNAL_c2996130_4_k_cu_2703ef8e4cuda3std3__420unreachable_sentinelE - _ZN34_INTERNAL_c2996130_4_k_cu_2703ef8e4cuda3std6ranges3__45__cpo4cendE)
_ZN34_INTERNAL_c2996130_4_k_cu_2703ef8e4cuda3std6ranges3__45__cpo4cendE:
	.zero		1
	.type		_ZN34_INTERNAL_c2996130_4_k_cu_2703ef8e4cuda3std3__420unreachable_sentinelE,@object
	.size		_ZN34_INTERNAL_c2996130_4_k_cu_2703ef8e4cuda3std3__420unreachable_sentinelE,(_ZN34_INTERNAL_c2996130_4_k_cu_2703ef8e4cuda3std6ranges3__45__cpo5ssizeE - _ZN34_INTERNAL_c2996130_4_k_cu_2703ef8e4cuda3std3__420unreachable_sentinelE)
_ZN34_INTERNAL_c2996130_4_k_cu_2703ef8e4cuda3std3__420unreachable_sentinelE:
	.zero		1
	.type		_ZN34_INTERNAL_c2996130_4_k_cu_2703ef8e4cuda3std6ranges3__45__cpo5ssizeE,@object
	.size		_ZN34_INTERNAL_c2996130_4_k_cu_2703ef8e4cuda3std6ranges3__45__cpo5ssizeE,(_ZN34_INTERNAL_c2996130_4_k_cu_2703ef8e6thrust24THRUST_300001_SM_1000_NS12placeholders2_8E - _ZN34_INTERNAL_c2996130_4_k_cu_2703ef8e4cuda3std6ranges3__45__cpo5ssizeE)
_ZN34_INTERNAL_c2996130_4_k_cu_2703ef8e4cuda3std6ranges3__45__cpo5ssizeE:
	.zero		1
	.type		_ZN34_INTERNAL_c2996130_4_k_cu_2703ef8e6thrust24THRUST_300001_SM_1000_NS12placeholders2_8E,@object
	.size		_ZN34_INTERNAL_c2996130_4_k_cu_2703ef8e6thrust24THRUST_300001_SM_1000_NS12placeholders2_8E,(_ZN34_INTERNAL_c2996130_4_k_cu_2703ef8e4cuda3std3__45__cpo5crendE - _ZN34_INTERNAL_c2996130_4_k_cu_2703ef8e6thrust24THRUST_300001_SM_1000_NS12placeholders2_8E)
_ZN34_INTERNAL_c2996130_4_k_cu_2703ef8e6thrust24THRUST_300001_SM_1000_NS12placeholders2_8E:
	.zero		1
	.type		_ZN34_INTERNAL_c2996130_4_k_cu_2703ef8e4cuda3std3__45__cpo5crendE,@object
	.size		_ZN34_INTERNAL_c2996130_4_k_cu_2703ef8e4cuda3std3__45__cpo5crendE,(_ZN34_INTERNAL_c2996130_4_k_cu_2703ef8e4cuda3std6ranges3__45__cpo4prevE - _ZN34_INTERNAL_c2996130_4_k_cu_2703ef8e4cuda3std3__45__cpo5crendE)
_ZN34_INTERNAL_c2996130_4_k_cu_2703ef8e4cuda3std3__45__cpo5crendE:
	.zero		1
	.type		_ZN34_INTERNAL_c2996130_4_k_cu_2703ef8e4cuda3std6ranges3__45__cpo4prevE,@object
	.size		_ZN34_INTERNAL_c2996130_4_k_cu_2703ef8e4cuda3std6ranges3__45__cpo4prevE,(_ZN34_INTERNAL_c2996130_4_k_cu_2703ef8e4cuda3std6ranges3__45__cpo9iter_moveE - _ZN34_INTERNAL_c2996130_4_k_cu_2703ef8e4cuda3std6ranges3__45__cpo4prevE)
_ZN34_INTERNAL_c2996130_4_k_cu_2703ef8e4cuda3std6ranges3__45__cpo4prevE:
	.zero		1
	.type		_ZN34_INTERNAL_c2996130_4_k_cu_2703ef8e4cuda3std6ranges3__45__cpo9iter_moveE,@object
	.size		_ZN34_INTERNAL_c2996130_4_k_cu_2703ef8e4cuda3std6ranges3__45__cpo9iter_moveE,(_ZN34_INTERNAL_c2996130_4_k_cu_2703ef8e6thrust24THRUST_300001_SM_1000_NS6system6detail10sequential3seqE - _ZN34_INTERNAL_c2996130_4_k_cu_2703ef8e4cuda3std6ranges3__45__cpo9iter_moveE)
_ZN34_INTERNAL_c2996130_4_k_cu_2703ef8e4cuda3std6ranges3__45__cpo9iter_moveE:
	.zero		1
	.type		_ZN34_INTERNAL_c2996130_4_k_cu_2703ef8e6thrust24THRUST_300001_SM_1000_NS6system6detail10sequential3seqE,@object
	.size		_ZN34_INTERNAL_c2996130_4_k_cu_2703ef8e6thrust24THRUST_300001_SM_1000_NS6system6detail10sequential3seqE,(.L_31 - _ZN34_INTERNAL_c2996130_4_k_cu_2703ef8e6thrust24THRUST_300001_SM_1000_NS6system6detail10sequential3seqE)
_ZN34_INTERNAL_c2996130_4_k_cu_2703ef8e6thrust24THRUST_300001_SM_1000_NS6system6detail10sequential3seqE:
	.zero		1
.L_31:


//--------------------- .nv.constant0._ZN3cub18CUB_300001_SM_10006detail11EmptyKernelIvEEvv --------------------------
	.section	.nv.constant0._ZN3cub18CUB_300001_SM_10006detail11EmptyKernelIvEEvv,"a",@progbits
	.sectionflags	@""
	.align	4
.nv.constant0._ZN3cub18CUB_300001_SM_10006detail11EmptyKernelIvEEvv:
	.zero		896


//--------------------- SYMBOLS --------------------------

	.type		.nv.reservedSmem.offset0,@object
	.size		.nv.reservedSmem.offset0,0x4
